	.headerflags	@"EF_CUDA_TEXMODE_UNIFIED EF_CUDA_64BIT_ADDRESS EF_CUDA_ACCELERATORS EF_CUDA_SM90 EF_CUDA_VIRTUAL_SM(EF_CUDA_SM90)"
	.elftype	@"ET_EXEC"


//--------------------- .nv.info                  --------------------------
	.section	.nv.info,"",@"SHT_CUDA_INFO"
	.align	4


	//----- nvinfo : EIATTR_REGCOUNT
	.align		4
        /*0000*/ 	.byte	0x04, 0x2f
        /*0002*/ 	.short	(.L_1 - .L_0)
	.align		4
.L_0:
        /*0004*/ 	.word	index@(triton_poi_fused_constant_pad_nd_1)
        /*0008*/ 	.word	0x0000000e


	//----- nvinfo : EIATTR_MIN_STACK_SIZE
	.align		4
.L_1:
        /*000c*/ 	.byte	0x04, 0x12
        /*000e*/ 	.short	(.L_3 - .L_2)
	.align		4
.L_2:
        /*0010*/ 	.word	index@(triton_poi_fused_constant_pad_nd_1)
        /*0014*/ 	.word	0x00000000


	//----- nvinfo : EIATTR_FRAME_SIZE
	.align		4
.L_3:
        /*0018*/ 	.byte	0x04, 0x11
        /*001a*/ 	.short	(.L_5 - .L_4)
	.align		4
.L_4:
        /*001c*/ 	.word	index@(triton_poi_fused_constant_pad_nd_1)
        /*0020*/ 	.word	0x00000000


	//----- nvinfo : EIATTR_MIN_STACK_SIZE
	.align		4
.L_5:
        /*0024*/ 	.byte	0x04, 0x12
        /*0026*/ 	.short	(.L_7 - .L_6)
	.align		4
.L_6:
        /*0028*/ 	.word	index@(triton_poi_fused_constant_pad_nd_1)
        /*002c*/ 	.word	0x00000000
.L_7:


//--------------------- .nv.info.triton_poi_fused_constant_pad_nd_1 --------------------------
	.section	.nv.info.triton_poi_fused_constant_pad_nd_1,"",@"SHT_CUDA_INFO"
	.sectionflags	@""
	.align	4


	//----- nvinfo : EIATTR_CUDA_API_VERSION
	.align		4
        /*0000*/ 	.byte	0x04, 0x37
        /*0002*/ 	.short	(.L_9 - .L_8)
.L_8:
        /*0004*/ 	.word	0x0000007c


	//----- nvinfo : EIATTR_KPARAM_INFO
	.align		4
.L_9:
        /*0008*/ 	.byte	0x04, 0x17
        /*000a*/ 	.short	(.L_11 - .L_10)
.L_10:
        /*000c*/ 	.word	0x00000000
        /*0010*/ 	.short	0x0002
        /*0012*/ 	.short	0x0010
        /*0014*/ 	.byte	0x00, 0xf0, 0x11, 0x00


	//----- nvinfo : EIATTR_KPARAM_INFO
	.align		4
.L_11:
        /*0018*/ 	.byte	0x04, 0x17
        /*001a*/ 	.short	(.L_13 - .L_12)
.L_12:
        /*001c*/ 	.word	0x00000000
        /*0020*/ 	.short	0x0001
        /*0022*/ 	.short	0x0008
        /*0024*/ 	.byte	0x00, 0xf4, 0x21, 0x00


	//----- nvinfo : EIATTR_KPARAM_INFO
	.align		4
.L_13:
        /*0028*/ 	.byte	0x04, 0x17
        /*002a*/ 	.short	(.L_15 - .L_14)
.L_14:
        /*002c*/ 	.word	0x00000000
        /*0030*/ 	.short	0x0000
        /*0032*/ 	.short	0x0000
        /*0034*/ 	.byte	0x00, 0xf4, 0x21, 0x00


	//----- nvinfo : EIATTR_SPARSE_MMA_MASK
	.align		4
.L_15:
        /*0038*/ 	.byte	0x03, 0x50
        /*003a*/ 	.short	0x0000


	//----- nvinfo : EIATTR_MAXREG_COUNT
	.align		4
        /*003c*/ 	.byte	0x03, 0x1b
        /*003e*/ 	.short	0x00ff


	//----- nvinfo : EIATTR_EXIT_INSTR_OFFSETS
	.align		4
        /*0040*/ 	.byte	0x04, 0x1c
        /*0042*/ 	.short	(.L_17 - .L_16)


	//   ....[0]....
.L_16:
        /*0044*/ 	.word	0x00000340


	//   ....[1]....
        /*0048*/ 	.word	0x00000360


	//----- nvinfo : EIATTR_REQNTID
	.align		4
.L_17:
        /*004c*/ 	.byte	0x04, 0x10
        /*004e*/ 	.short	(.L_19 - .L_18)
.L_18:
        /*0050*/ 	.word	0x00000080
        /*0054*/ 	.word	0x00000001
        /*0058*/ 	.word	0x00000001


	//----- nvinfo : EIATTR_CBANK_PARAM_SIZE
	.align		4
.L_19:
        /*005c*/ 	.byte	0x03, 0x19
        /*005e*/ 	.short	0x0014


	//----- nvinfo : EIATTR_PARAM_CBANK
	.align		4
        /*0060*/ 	.byte	0x04, 0x0a
        /*0062*/ 	.short	(.L_21 - .L_20)
	.align		4
.L_20:
        /*0064*/ 	.word	index@(.nv.constant0.triton_poi_fused_constant_pad_nd_1)
        /*0068*/ 	.short	0x0210
        /*006a*/ 	.short	0x0014


	//----- nvinfo : EIATTR_SW_WAR
	.align		4
.L_21:
        /*006c*/ 	.byte	0x04, 0x36
        /*006e*/ 	.short	(.L_23 - .L_22)
.L_22:
        /*0070*/ 	.word	0x00000008
.L_23:


//--------------------- .nv.callgraph             --------------------------
	.section	.nv.callgraph,"",@"SHT_CUDA_CALLGRAPH"
	.align	4
	.sectionentsize	8
	.align		4
        /*0000*/ 	.word	0x00000000
	.align		4
        /*0004*/ 	.word	0xffffffff
	.align		4
        /*0008*/ 	.word	0x00000000
	.align		4
        /*000c*/ 	.word	0xfffffffe
	.align		4
        /*0010*/ 	.word	0x00000000
	.align		4
        /*0014*/ 	.word	0xfffffffd
	.align		4
        /*0018*/ 	.word	0x00000000
	.align		4
        /*001c*/ 	.word	0xfffffffc


//--------------------- .text.triton_poi_fused_constant_pad_nd_1 --------------------------
	.section	.text.triton_poi_fused_constant_pad_nd_1,"ax",@progbits
	.align	128
        .global         triton_poi_fused_constant_pad_nd_1
        .type           triton_poi_fused_constant_pad_nd_1,@function
        .size           triton_poi_fused_constant_pad_nd_1,(.L_x_1 - triton_poi_fused_constant_pad_nd_1)
        .other          triton_poi_fused_constant_pad_nd_1,@"STO_CUDA_ENTRY STV_DEFAULT"
triton_poi_fused_constant_pad_nd_1:
.text.triton_poi_fused_constant_pad_nd_1:
[----:B------:R-:W0:Y:S02]  /*0000*/  LDC R1, c[0x0][0x28] ;  /* 0x00000a00ff017b82 */ /* 0x000e240000000800 */
[----:B------:R-:W1:Y:S01]  /*0010*/  S2R R0, SR_TID.X ;  /* 0x0000000000007919 */ /* 0x000e620000002100 */
[----:B------:R-:W-:Y:S01]  /*0020*/  IMAD.MOV.U32 R2, RZ, RZ, RZ ;  /* 0x000000ffff027224 */ /* 0x000fe200078e00ff */
[----:B------:R-:W-:Y:S01]  /*0030*/  ULDC.64 UR4, c[0x0][0x210] ;  /* 0x0000840000047ab9 */ /* 0x000fe20000000a00 */
[----:B------:R-:W-:Y:S01]  /*0040*/  IMAD.MOV.U32 R10, RZ, RZ, RZ ;  /* 0x000000ffff0a7224 */ /* 0x000fe200078e00ff */
[----:B------:R-:W2:Y:S01]  /*0050*/  S2R R3, SR_CTAID.X ;  /* 0x0000000000037919 */ /* 0x000ea20000002500 */
[----:B-1----:R-:W-:-:S05]  /*0060*/  IMAD.SHL.U32 R0, R0, 0x2, RZ ;  /* 0x0000000200007824 */ /* 0x002fca00078e00ff */
[----:B------:R-:W-:-:S05]  /*0070*/  LOP3.LUT R0, R0, 0xfe, RZ, 0xc0, !PT ;  /* 0x000000fe00007812 */ /* 0x000fca00078ec0ff */
[----:B--2---:R-:W-:-:S04]  /*0080*/  IMAD R3, R3, 0x100, R0 ;  /* 0x0000010003037824 */ /* 0x004fc800078e0200 */
[----:B------:R-:W-:-:S04]  /*0090*/  IMAD.HI R0, R3, 0x2aaaaaab, RZ ;  /* 0x2aaaaaab03007827 */ /* 0x000fc800078e02ff */
[----:B------:R-:W-:Y:S01]  /*00a0*/  IMAD.HI R8, R3, -0x77777777, R2 ;  /* 0x8888888903087827 */ /* 0x000fe200078e0202 */
[----:B------:R-:W-:-:S03]  /*00b0*/  LEA.HI R5, R0, R0, RZ, 0x1 ;  /* 0x0000000000057211 */ /* 0x000fc600078f08ff */
[----:B------:R-:W-:Y:S02]  /*00c0*/  VIADD R0, R3, 0x1 ;  /* 0x0000000103007836 */ /* 0x000fe40000000000 */
[----:B------:R-:W-:-:S04]  /*00d0*/  IMAD.HI R4, R5, 0x66666667, RZ ;  /* 0x6666666705047827 */ /* 0x000fc800078e02ff */
[----:B------:R-:W-:Y:S01]  /*00e0*/  IMAD.HI R6, R0, 0x2aaaaaab, RZ ;  /* 0x2aaaaaab00067827 */ /* 0x000fe200078e02ff */
[----:B------:R-:W-:-:S03]  /*00f0*/  SHF.R.S32.HI R7, RZ, 0x1, R4 ;  /* 0x00000001ff077819 */ /* 0x000fc60000011404 */
[----:B------:R-:W-:Y:S01]  /*0100*/  IMAD R2, R5, -0x6, R3 ;  /* 0xfffffffa05027824 */ /* 0x000fe200078e0203 */
[----:B------:R-:W-:Y:S02]  /*0110*/  LEA.HI R4, R4, R7, RZ, 0x1 ;  /* 0x0000000704047211 */ /* 0x000fe400078f08ff */
[----:B------:R-:W-:Y:S02]  /*0120*/  SHF.R.U32.HI R7, RZ, 0x1f, R8 ;  /* 0x0000001fff077819 */ /* 0x000fe40000011608 */
[----:B------:R-:W-:Y:S01]  /*0130*/  SHF.R.S32.HI R9, RZ, 0x1f, R2 ;  /* 0x0000001fff097819 */ /* 0x000fe20000011402 */
[----:B------:R-:W-:Y:S01]  /*0140*/  IMAD R4, R4, -0x5, R5 ;  /* 0xfffffffb04047824 */ /* 0x000fe200078e0205 */
[----:B------:R-:W-:Y:S02]  /*0150*/  LEA.HI R7, R8, R7, RZ, 0x1c ;  /* 0x0000000708077211 */ /* 0x000fe400078fe0ff */
[----:B------:R-:W-:Y:S01]  /*0160*/  LEA.HI R5, R6, R6, RZ, 0x1 ;  /* 0x0000000606057211 */ /* 0x000fe200078f08ff */
[----:B------:R-:W-:Y:S01]  /*0170*/  VIADD R6, R2, 0xffffffff ;  /* 0xffffffff02067836 */ /* 0x000fe20000000000 */
[----:B------:R-:W-:Y:S01]  /*0180*/  ISETP.GT.AND P0, PT, R4, RZ, PT ;  /* 0x000000ff0400720c */ /* 0x000fe20003f04270 */
[----:B------:R-:W-:-:S02]  /*0190*/  IMAD.SHL.U32 R7, R7, 0x10, RZ ;  /* 0x0000001007077824 */ /* 0x000fc400078e00ff */
[----:B------:R-:W-:Y:S01]  /*01a0*/  IMAD.SHL.U32 R4, R4, 0x4, RZ ;  /* 0x0000000404047824 */ /* 0x000fe200078e00ff */
[----:B------:R-:W-:Y:S01]  /*01b0*/  ISETP.LT.U32.AND P1, PT, R6, 0x4, P0 ;  /* 0x000000040600780c */ /* 0x000fe20000721070 */
[----:B------:R-:W-:Y:S01]  /*01c0*/  IMAD R5, R5, -0x6, R0 ;  /* 0xfffffffa05057824 */ /* 0x000fe200078e0200 */
[----:B------:R-:W-:Y:S02]  /*01d0*/  SHF.R.S32.HI R11, RZ, 0x1f, R7 ;  /* 0x0000001fff0b7819 */ /* 0x000fe40000011407 */
[CC--:B------:R-:W-:Y:S02]  /*01e0*/  IADD3 R2, P2, P3, R4.reuse, R7.reuse, R2 ;  /* 0x0000000704027210 */ /* 0x0c0fe40007b5e002 */
[----:B------:R-:W-:Y:S02]  /*01f0*/  ISETP.LT.U32.AND P0, PT, R5, 0x5, P0 ;  /* 0x000000050500780c */ /* 0x000fe40000701070 */
[----:B------:R-:W-:Y:S02]  /*0200*/  IADD3 R7, P4, P5, R4, R7, R5 ;  /* 0x0000000704077210 */ /* 0x000fe40007d9e005 */
[----:B------:R-:W-:-:S02]  /*0210*/  SHF.R.S32.HI R4, RZ, 0x1f, R4 ;  /* 0x0000001fff047819 */ /* 0x000fc40000011404 */
[----:B------:R-:W-:Y:S02]  /*0220*/  SHF.R.S32.HI R5, RZ, 0x1f, R5 ;  /* 0x0000001fff057819 */ /* 0x000fe40000011405 */
[C---:B------:R-:W-:Y:S02]  /*0230*/  ISETP.LT.AND P1, PT, R3.reuse, 0x1e0, P1 ;  /* 0x000001e00300780c */ /* 0x040fe40000f21270 */
[----:B------:R-:W-:Y:S02]  /*0240*/  ISETP.LT.AND P0, PT, R3, 0x1e0, P0 ;  /* 0x000001e00300780c */ /* 0x000fe40000701270 */
[CC--:B------:R-:W-:Y:S02]  /*0250*/  IADD3.X R9, R4.reuse, R11.reuse, R9, P2, P3 ;  /* 0x0000000b04097210 */ /* 0x0c0fe400017e6409 */
[----:B------:R-:W-:Y:S02]  /*0260*/  IADD3.X R0, R4, R11, R5, P4, P5 ;  /* 0x0000000b04007210 */ /* 0x000fe400027ea405 */
[----:B------:R-:W-:-:S02]  /*0270*/  LEA R6, P3, R7, UR4, 0x2 ;  /* 0x0000000407067c11 */ /* 0x000fc4000f8610ff */
[C---:B------:R-:W-:Y:S02]  /*0280*/  LEA R4, P2, R2.reuse, UR4, 0x2 ;  /* 0x0000000402047c11 */ /* 0x040fe4000f8410ff */
[----:B------:R-:W-:Y:S01]  /*0290*/  LEA.HI.X R7, R7, UR5, R0, 0x2, P3 ;  /* 0x0000000507077c11 */ /* 0x000fe200098f1400 */
[----:B------:R-:W-:Y:S01]  /*02a0*/  IMAD.MOV.U32 R0, RZ, RZ, RZ ;  /* 0x000000ffff007224 */ /* 0x000fe200078e00ff */
[----:B------:R-:W-:Y:S01]  /*02b0*/  LEA.HI.X R5, R2, UR5, R9, 0x2, P2 ;  /* 0x0000000502057c11 */ /* 0x000fe200090f1409 */
[----:B------:R-:W-:Y:S01]  /*02c0*/  ULDC.64 UR4, c[0x0][0x208] ;  /* 0x0000820000047ab9 */ /* 0x000fe20000000a00 */
[----:B------:R-:W1:Y:S01]  /*02d0*/  LDC.64 R8, c[0x0][0x218] ;  /* 0x00008600ff087b82 */ /* 0x000e620000000a00 */
[----:B------:R-:W2:Y:S04]  /*02e0*/  @P0 LDG.E R10, desc[UR4][R6.64+-0x14] ;  /* 0xffffec04060a0981 */ /* 0x000ea8000c1e1900 */
[----:B------:R-:W3:Y:S01]  /*02f0*/  @P1 LDG.E R0, desc[UR4][R4.64+-0x14] ;  /* 0xffffec0404001981 */ /* 0x000ee2000c1e1900 */
[C---:B------:R-:W-:Y:S01]  /*0300*/  ISETP.GE.AND P2, PT, R3.reuse, 0x1e0, PT ;  /* 0x000001e00300780c */ /* 0x040fe20003f46270 */
[----:B-1----:R-:W-:Y:S01]  /*0310*/  IMAD.WIDE R2, R3, 0x4, R8 ;  /* 0x0000000403027825 */ /* 0x002fe200078e0208 */
[----:B--2---:R-:W-:-:S02]  /*0320*/  SEL R9, R10, RZ, P0 ;  /* 0x000000ff0a097207 */ /* 0x004fc40000000000 */
[----:B---3--:R-:W-:-:S09]  /*0330*/  SEL R8, R0, RZ, P1 ;  /* 0x000000ff00087207 */ /* 0x008fd20000800000 */
[----:B------:R-:W-:Y:S05]  /*0340*/  @P2 EXIT ;  /* 0x000000000000294d */ /* 0x000fea0003800000 */
[----:B------:R-:W-:Y:S01]  /*0350*/  STG.E.64 desc[UR4][R2.64], R8 ;  /* 0x0000000802007986 */ /* 0x000fe2000c101b04 */
[----:B------:R-:W-:Y:S05]  /*0360*/  EXIT ;  /* 0x000000000000794d */ /* 0x000fea0003800000 */
.L_x_0:
[----:B------:R-:W-:-:S00]  /*0370*/  BRA `(.L_x_0) ;  /* 0xfffffffc00fc7947 */ /* 0x000fc0000383ffff */
[----:B------:R-:W-:-:S00]  /*0380*/  NOP ;  /* 0x0000000000007918 */ /* 0x000fc00000000000 */
[----:B------:R-:W-:-:S00]  /*0390*/  NOP ;  /* 0x0000000000007918 */ /* 0x000fc00000000000 */
[----:B------:R-:W-:-:S00]  /*03a0*/  NOP ;  /* 0x0000000000007918 */ /* 0x000fc00000000000 */
[----:B------:R-:W-:-:S00]  /*03b0*/  NOP ;  /* 0x0000000000007918 */ /* 0x000fc00000000000 */
[----:B------:R-:W-:-:S00]  /*03c0*/  NOP ;  /* 0x0000000000007918 */ /* 0x000fc00000000000 */
[----:B------:R-:W-:-:S00]  /*03d0*/  NOP ;  /* 0x0000000000007918 */ /* 0x000fc00000000000 */
[----:B------:R-:W-:-:S00]  /*03e0*/  NOP ;  /* 0x0000000000007918 */ /* 0x000fc00000000000 */
[----:B------:R-:W-:-:S00]  /*03f0*/  NOP ;  /* 0x0000000000007918 */ /* 0x000fc00000000000 */
.L_x_1:


//--------------------- .nv.constant0.triton_poi_fused_constant_pad_nd_1 --------------------------
	.section	.nv.constant0.triton_poi_fused_constant_pad_nd_1,"a",@progbits
	.sectionflags	@""
	.align	4
.nv.constant0.triton_poi_fused_constant_pad_nd_1:
	.zero		548
